//
// Generated by NVIDIA NVVM Compiler
//
// Compiler Build ID: CL-36424714
// Cuda compilation tools, release 13.0, V13.0.88
// Based on NVVM 20.0.0
//

.version 9.0
.target sm_100
.address_size 64

	// .globl	_Z3ex2v

.visible .entry _Z3ex2v()
{


	ret;

}


// ===== COMPILED SASS (sm_100) =====

	.target	sm_100

	.elftype	@"ET_EXEC"


//--------------------- .note.nv.tkinfo           --------------------------
	.section	.note.nv.tkinfo,"",@"SHT_NOTE"
	.sectionflags	@"SHF_NOTE_NV_TKINFO"
	.tkinfo
        /*0018*/ 	.word	0x00000002
        /*0030*/ 	.string	""
        /*0030*/ 	.string	"ptxas"
        /*0030*/ 	.string	"Cuda compilation tools, release 13.0, V13.0.88"
        /*0030*/ 	.string	"Build cuda_13.0.r13.0/compiler.36424714_0"
        /*0030*/ 	.string	"-arch sm_100 -m 64 "



//--------------------- .note.nv.cuinfo           --------------------------
	.section	.note.nv.cuinfo,"",@"SHT_NOTE"
	.sectionflags	@"SHF_NOTE_NV_CUINFO"
        /*0018*/ 	.short	0x0002
        /*001a*/ 	.short	0x0064
        /*001c*/ 	.short	0x0082
	.zero		2


//--------------------- .nv.info                  --------------------------
	.section	.nv.info,"",@"SHT_CUDA_INFO"
	.align	4


	//----- nvinfo : EIATTR_REGCOUNT
	.align		4
        /*0000*/ 	.byte	0x04, 0x2f
        /*0002*/ 	.short	(.L_1 - .L_0)
	.align		4
.L_0:
        /*0004*/ 	.word	index@(_Z3ex2v)
        /*0008*/ 	.word	0x00000004


	//----- nvinfo : EIATTR_FRAME_SIZE
	.align		4
.L_1:
        /*000c*/ 	.byte	0x04, 0x11
        /*000e*/ 	.short	(.L_3 - .L_2)
	.align		4
.L_2:
        /*0010*/ 	.word	index@(_Z3ex2v)
        /*0014*/ 	.word	0x00000000


	//----- nvinfo : EIATTR_MIN_STACK_SIZE
	.align		4
.L_3:
        /*0018*/ 	.byte	0x04, 0x12
        /*001a*/ 	.short	(.L_5 - .L_4)
	.align		4
.L_4:
        /*001c*/ 	.word	index@(_Z3ex2v)
        /*0020*/ 	.word	0x00000000
.L_5:


//--------------------- .nv.compat                --------------------------
	.section	.nv.compat,"",@"SHT_CUDA_COMPAT_INFO"
	.align	4
        /*0000*/ 	.byte	0x02, 0x09, 0x00, 0x00, 0x02, 0x02, 0x01, 0x00, 0x02, 0x05, 0x05, 0x00, 0x03, 0x07, 0x01, 0x01
        /*0010*/ 	.byte	0x02, 0x03, 0x00, 0x00, 0x02, 0x06, 0x01, 0x00, 0x04, 0x0b, 0x08, 0x00, 0x09, 0x00, 0x00, 0x00
        /*0020*/ 	.byte	0x00, 0x00, 0x00, 0x00


//--------------------- .nv.info._Z3ex2v          --------------------------
	.section	.nv.info._Z3ex2v,"",@"SHT_CUDA_INFO"
	.sectionflags	@""
	.align	4


	//----- nvinfo : EIATTR_CUDA_API_VERSION
	.align		4
        /*0000*/ 	.byte	0x04, 0x37
        /*0002*/ 	.short	(.L_7 - .L_6)
.L_6:
        /*0004*/ 	.word	0x00000082


	//----- nvinfo : EIATTR_SPARSE_MMA_MASK
	.align		4
.L_7:
        /*0008*/ 	.byte	0x03, 0x50
        /*000a*/ 	.short	0x0000


	//----- nvinfo : EIATTR_MAXREG_COUNT
	.align		4
        /*000c*/ 	.byte	0x03, 0x1b
        /*000e*/ 	.short	0x00ff


	//----- nvinfo : EIATTR_MERCURY_ISA_VERSION
	.align		4
        /*0010*/ 	.byte	0x03, 0x5f
        /*0012*/ 	.short	0x0101


	//----- nvinfo : EIATTR_VRC_CTA_INIT_COUNT
	.align		4
        /*0014*/ 	.byte	0x02, 0x4a
	.zero		1
	.zero		1


	//----- nvinfo : EIATTR_EXIT_INSTR_OFFSETS
	.align		4
        /*0018*/ 	.byte	0x04, 0x1c
        /*001a*/ 	.short	(.L_9 - .L_8)


	//   ....[0]....
.L_8:
        /*001c*/ 	.word	0x00000010


	//----- nvinfo : EIATTR_SW_WAR
	.align		4
.L_9:
        /*0020*/ 	.byte	0x04, 0x36
        /*0022*/ 	.short	(.L_11 - .L_10)
.L_10:
        /*0024*/ 	.word	0x00000008
.L_11:


//--------------------- .nv.callgraph             --------------------------
	.section	.nv.callgraph,"",@"SHT_CUDA_CALLGRAPH"
	.align	4
	.sectionentsize	8
	.align		4
        /*0000*/ 	.word	0x00000000
	.align		4
        /*0004*/ 	.word	0xffffffff
	.align		4
        /*0008*/ 	.word	0x00000000
	.align		4
        /*000c*/ 	.word	0xfffffffe
	.align		4
        /*0010*/ 	.word	0x00000000
	.align		4
        /*0014*/ 	.word	0xfffffffd
	.align		4
        /*0018*/ 	.word	0x00000000
	.align		4
        /*001c*/ 	.word	0xfffffffc


//--------------------- .text._Z3ex2v             --------------------------
	.section	.text._Z3ex2v,"ax",@progbits
	.align	128
        .global         _Z3ex2v
        .type           _Z3ex2v,@function
        .size           _Z3ex2v,(.L_x_1 - _Z3ex2v)
        .other          _Z3ex2v,@"STO_CUDA_ENTRY STV_DEFAULT"
_Z3ex2v:
.text._Z3ex2v:
[----:B------:R-:W-:Y:S01]  /*0000*/  LDC R1, c[0x0][0x37c] ;  /* 0x0000df00ff017b82 */ /* 0x000fe20000000800 */
[----:B------:R-:W-:Y:S05]  /*0010*/  EXIT ;  /* 0x000000000000794d */ /* 0x000fea0003800000 */
.L_x_0:
[----:B------:R-:W-:-:S00]  /*0020*/  BRA `(.L_x_0) ;  /* 0xfffffffc00fc7947 */ /* 0x000fc0000383ffff */
[----:B------:R-:W-:-:S00]  /*0030*/  NOP ;  /* 0x0000000000007918 */ /* 0x000fc00000000000 */
        /* <DEDUP_REMOVED lines=12> */
.L_x_1:


//--------------------- .nv.shared.reserved.0     --------------------------
	.section	.nv.shared.reserved.0,"aw",@nobits
	.weak		__nv_reservedSMEM_offset_0_alias
	.size		__nv_reservedSMEM_offset_0_alias, 0, 64
	.other		__nv_reservedSMEM_offset_0_alias,@"STO_CUDA_RESERVED_SHARED STV_DEFAULT"
__nv_reservedSMEM_offset_0_alias:
	.zero		0
	.zero		64


//--------------------- .nv.constant0._Z3ex2v     --------------------------
	.section	.nv.constant0._Z3ex2v,"a",@progbits
	.sectionflags	@""
	.align	4
.nv.constant0._Z3ex2v:
	.zero		896


//--------------------- SYMBOLS --------------------------

	.type		.nv.reservedSmem.offset0,@object
	.size		.nv.reservedSmem.offset0,0x4
